	.headerflags	@"EF_CUDA_TEXMODE_UNIFIED EF_CUDA_64BIT_ADDRESS EF_CUDA_ACCELERATORS EF_CUDA_SM90 EF_CUDA_VIRTUAL_SM(EF_CUDA_SM90)"
	.elftype	@"ET_EXEC"


//--------------------- .nv.info                  --------------------------
	.section	.nv.info,"",@"SHT_CUDA_INFO"
	.align	4


	//----- nvinfo : EIATTR_REGCOUNT
	.align		4
        /*0000*/ 	.byte	0x04, 0x2f
        /*0002*/ 	.short	(.L_3 - .L_2)
	.align		4
.L_2:
        /*0004*/ 	.word	index@(triton_poi_fused__native_batch_norm_legit_no_training_relu_28)
        /*0008*/ 	.word	0x00000016


	//----- nvinfo : EIATTR_MIN_STACK_SIZE
	.align		4
.L_3:
        /*000c*/ 	.byte	0x04, 0x12
        /*000e*/ 	.short	(.L_5 - .L_4)
	.align		4
.L_4:
        /*0010*/ 	.word	index@(triton_poi_fused__native_batch_norm_legit_no_training_relu_28)
        /*0014*/ 	.word	0x00000000


	//----- nvinfo : EIATTR_FRAME_SIZE
	.align		4
.L_5:
        /*0018*/ 	.byte	0x04, 0x11
        /*001a*/ 	.short	(.L_7 - .L_6)
	.align		4
.L_6:
        /*001c*/ 	.word	index@(triton_poi_fused__native_batch_norm_legit_no_training_relu_28)
        /*0020*/ 	.word	0x00000000


	//----- nvinfo : EIATTR_MIN_STACK_SIZE
	.align		4
.L_7:
        /*0024*/ 	.byte	0x04, 0x12
        /*0026*/ 	.short	(.L_9 - .L_8)
	.align		4
.L_8:
        /*0028*/ 	.word	index@(triton_poi_fused__native_batch_norm_legit_no_training_relu_28)
        /*002c*/ 	.word	0x00000000
.L_9:


//--------------------- .nv.info.triton_poi_fused__native_batch_norm_legit_no_training_relu_28 --------------------------
	.section	.nv.info.triton_poi_fused__native_batch_norm_legit_no_training_relu_28,"",@"SHT_CUDA_INFO"
	.sectionflags	@""
	.align	4


	//----- nvinfo : EIATTR_CUDA_API_VERSION
	.align		4
        /*0000*/ 	.byte	0x04, 0x37
        /*0002*/ 	.short	(.L_11 - .L_10)
.L_10:
        /*0004*/ 	.word	0x0000007c


	//----- nvinfo : EIATTR_KPARAM_INFO
	.align		4
.L_11:
        /*0008*/ 	.byte	0x04, 0x17
        /*000a*/ 	.short	(.L_13 - .L_12)
.L_12:
        /*000c*/ 	.word	0x00000000
        /*0010*/ 	.short	0x0006
        /*0012*/ 	.short	0x0030
        /*0014*/ 	.byte	0x00, 0xf0, 0x11, 0x00


	//----- nvinfo : EIATTR_KPARAM_INFO
	.align		4
.L_13:
        /*0018*/ 	.byte	0x04, 0x17
        /*001a*/ 	.short	(.L_15 - .L_14)
.L_14:
        /*001c*/ 	.word	0x00000000
        /*0020*/ 	.short	0x0005
        /*0022*/ 	.short	0x0028
        /*0024*/ 	.byte	0x00, 0xf4, 0x21, 0x00


	//----- nvinfo : EIATTR_KPARAM_INFO
	.align		4
.L_15:
        /*0028*/ 	.byte	0x04, 0x17
        /*002a*/ 	.short	(.L_17 - .L_16)
.L_16:
        /*002c*/ 	.word	0x00000000
        /*0030*/ 	.short	0x0004
        /*0032*/ 	.short	0x0020
        /*0034*/ 	.byte	0x00, 0xf4, 0x21, 0x00


	//----- nvinfo : EIATTR_KPARAM_INFO
	.align		4
.L_17:
        /*0038*/ 	.byte	0x04, 0x17
        /*003a*/ 	.short	(.L_19 - .L_18)
.L_18:
        /*003c*/ 	.word	0x00000000
        /*0040*/ 	.short	0x0003
        /*0042*/ 	.short	0x0018
        /*0044*/ 	.byte	0x00, 0xf4, 0x21, 0x00


	//----- nvinfo : EIATTR_KPARAM_INFO
	.align		4
.L_19:
        /*0048*/ 	.byte	0x04, 0x17
        /*004a*/ 	.short	(.L_21 - .L_20)
.L_20:
        /*004c*/ 	.word	0x00000000
        /*0050*/ 	.short	0x0002
        /*0052*/ 	.short	0x0010
        /*0054*/ 	.byte	0x00, 0xf4, 0x21, 0x00


	//----- nvinfo : EIATTR_KPARAM_INFO
	.align		4
.L_21:
        /*0058*/ 	.byte	0x04, 0x17
        /*005a*/ 	.short	(.L_23 - .L_22)
.L_22:
        /*005c*/ 	.word	0x00000000
        /*0060*/ 	.short	0x0001
        /*0062*/ 	.short	0x0008
        /*0064*/ 	.byte	0x00, 0xf4, 0x21, 0x00


	//----- nvinfo : EIATTR_KPARAM_INFO
	.align		4
.L_23:
        /*0068*/ 	.byte	0x04, 0x17
        /*006a*/ 	.short	(.L_25 - .L_24)
.L_24:
        /*006c*/ 	.word	0x00000000
        /*0070*/ 	.short	0x0000
        /*0072*/ 	.short	0x0000
        /*0074*/ 	.byte	0x00, 0xf4, 0x21, 0x00


	//----- nvinfo : EIATTR_SPARSE_MMA_MASK
	.align		4
.L_25:
        /*0078*/ 	.byte	0x03, 0x50
        /*007a*/ 	.short	0x0000


	//----- nvinfo : EIATTR_MAXREG_COUNT
	.align		4
        /*007c*/ 	.byte	0x03, 0x1b
        /*007e*/ 	.short	0x00ff


	//----- nvinfo : EIATTR_EXIT_INSTR_OFFSETS
	.align		4
        /*0080*/ 	.byte	0x04, 0x1c
        /*0082*/ 	.short	(.L_27 - .L_26)


	//   ....[0]....
.L_26:
        /*0084*/ 	.word	0x00000410


	//   ....[1]....
        /*0088*/ 	.word	0x00000430


	//----- nvinfo : EIATTR_REQNTID
	.align		4
.L_27:
        /*008c*/ 	.byte	0x04, 0x10
        /*008e*/ 	.short	(.L_29 - .L_28)
.L_28:
        /*0090*/ 	.word	0x00000080
        /*0094*/ 	.word	0x00000001
        /*0098*/ 	.word	0x00000001


	//----- nvinfo : EIATTR_CBANK_PARAM_SIZE
	.align		4
.L_29:
        /*009c*/ 	.byte	0x03, 0x19
        /*009e*/ 	.short	0x0034


	//----- nvinfo : EIATTR_PARAM_CBANK
	.align		4
        /*00a0*/ 	.byte	0x04, 0x0a
        /*00a2*/ 	.short	(.L_31 - .L_30)
	.align		4
.L_30:
        /*00a4*/ 	.word	index@(.nv.constant0.triton_poi_fused__native_batch_norm_legit_no_training_relu_28)
        /*00a8*/ 	.short	0x0210
        /*00aa*/ 	.short	0x0034


	//----- nvinfo : EIATTR_SW_WAR
	.align		4
.L_31:
        /*00ac*/ 	.byte	0x04, 0x36
        /*00ae*/ 	.short	(.L_33 - .L_32)
.L_32:
        /*00b0*/ 	.word	0x00000008
.L_33:


//--------------------- .nv.callgraph             --------------------------
	.section	.nv.callgraph,"",@"SHT_CUDA_CALLGRAPH"
	.align	4
	.sectionentsize	8
	.align		4
        /*0000*/ 	.word	0x00000000
	.align		4
        /*0004*/ 	.word	0xffffffff
	.align		4
        /*0008*/ 	.word	0x00000000
	.align		4
        /*000c*/ 	.word	0xfffffffe
	.align		4
        /*0010*/ 	.word	0x00000000
	.align		4
        /*0014*/ 	.word	0xfffffffd
	.align		4
        /*0018*/ 	.word	0x00000000
	.align		4
        /*001c*/ 	.word	0xfffffffc


//--------------------- .nv.constant4             --------------------------
	.section	.nv.constant4,"a",@progbits
	.align	8
	.align		8
.nv.constant4:
        /*0000*/ 	.dword	_$_str
	.align		8
        /*0008*/ 	.dword	_$_str_$_2


//--------------------- .text.triton_poi_fused__native_batch_norm_legit_no_training_relu_28 --------------------------
	.section	.text.triton_poi_fused__native_batch_norm_legit_no_training_relu_28,"ax",@progbits
	.align	128
        .global         triton_poi_fused__native_batch_norm_legit_no_training_relu_28
        .type           triton_poi_fused__native_batch_norm_legit_no_training_relu_28,@function
        .size           triton_poi_fused__native_batch_norm_legit_no_training_relu_28,(.L_x_1 - triton_poi_fused__native_batch_norm_legit_no_training_relu_28)
        .other          triton_poi_fused__native_batch_norm_legit_no_training_relu_28,@"STO_CUDA_ENTRY STV_DEFAULT"
triton_poi_fused__native_batch_norm_legit_no_training_relu_28:
.text.triton_poi_fused__native_batch_norm_legit_no_training_relu_28:
[----:B------:R-:W0:Y:S01]  /*0000*/  LDC R1, c[0x0][0x28] ;  /* 0x00000a00ff017b82 */ /* 0x000e220000000800 */
[----:B------:R-:W1:Y:S07]  /*0010*/  S2R R0, SR_TID.X ;  /* 0x0000000000007919 */ /* 0x000e6e0000002100 */
[----:B------:R-:W2:Y:S01]  /*0020*/  LDC.64 R8, c[0x0][0x220] ;  /* 0x00008800ff087b82 */ /* 0x000ea20000000a00 */
[----:B------:R-:W-:Y:S01]  /*0030*/  ULDC.64 UR4, c[0x0][0x208] ;  /* 0x0000820000047ab9 */ /* 0x000fe20000000a00 */
[----:B------:R-:W3:Y:S06]  /*0040*/  S2R R3, SR_CTAID.X ;  /* 0x0000000000037919 */ /* 0x000eec0000002500 */
[----:B------:R-:W4:Y:S08]  /*0050*/  LDC.64 R12, c[0x0][0x210] ;  /* 0x00008400ff0c7b82 */ /* 0x000f300000000a00 */
[----:B------:R-:W5:Y:S08]  /*0060*/  LDC.64 R14, c[0x0][0x218] ;  /* 0x00008600ff0e7b82 */ /* 0x000f700000000a00 */
[----:B------:R-:W5:Y:S01]  /*0070*/  LDC.64 R16, c[0x0][0x228] ;  /* 0x00008a00ff107b82 */ /* 0x000f620000000a00 */
[----:B-1----:R-:W-:-:S07]  /*0080*/  SHF.L.U32 R0, R0, 0x1, RZ ;  /* 0x0000000100007819 */ /* 0x002fce00000006ff */
[----:B------:R-:W1:Y:S01]  /*0090*/  LDC.64 R18, c[0x0][0x230] ;  /* 0x00008c00ff127b82 */ /* 0x000e620000000a00 */
[----:B------:R-:W-:-:S04]  /*00a0*/  LOP3.LUT R0, R0, 0xfe, RZ, 0xc0, !PT ;  /* 0x000000fe00007812 */ /* 0x000fc800078ec0ff */
[----:B---3--:R-:W-:-:S04]  /*00b0*/  LEA R0, R3, R0, 0x8 ;  /* 0x0000000003007211 */ /* 0x008fc800078e40ff */
[C---:B------:R-:W-:Y:S01]  /*00c0*/  ISETP.GE.AND P0, PT, R0.reuse, 0xfd80, PT ;  /* 0x0000fd800000780c */ /* 0x040fe20003f06270 */
[----:B------:R-:W-:-:S05]  /*00d0*/  IMAD.HI R2, R0, 0x2aaaaaab, RZ ;  /* 0x2aaaaaab00027827 */ /* 0x000fca00078e02ff */
[----:B------:R-:W-:-:S04]  /*00e0*/  SHF.R.U32.HI R3, RZ, 0x1f, R2 ;  /* 0x0000001fff037819 */ /* 0x000fc80000011602 */
[----:B------:R-:W-:-:S05]  /*00f0*/  LEA.HI R3, R2, R3, RZ, 0x1c ;  /* 0x0000000302037211 */ /* 0x000fca00078fe0ff */
[----:B------:R-:W-:Y:S01]  /*0100*/  IMAD R11, R3, -0x60, R0 ;  /* 0xffffffa0030b7824 */ /* 0x000fe200078e0200 */
[----:B------:R-:W-:-:S03]  /*0110*/  CS2R R2, SRZ ;  /* 0x0000000000027805 */ /* 0x000fc6000001ff00 */
[----:B--2---:R-:W-:-:S05]  /*0120*/  IMAD.WIDE R8, R11, 0x4, R8 ;  /* 0x000000040b087825 */ /* 0x004fca00078e0208 */
[----:B------:R2:W3:Y:S01]  /*0130*/  @!P0 LDG.E.EL.64 R2, desc[UR4][R8.64] ;  /* 0x0000000408028981 */ /* 0x0004e2000c2e1b00 */
[----:B------:R-:W-:Y:S02]  /*0140*/  CS2R R4, SRZ ;  /* 0x0000000000047805 */ /* 0x000fe4000001ff00 */
[----:B------:R-:W-:Y:S01]  /*0150*/  CS2R R6, SRZ ;  /* 0x0000000000067805 */ /* 0x000fe2000001ff00 */
[----:B----4-:R-:W-:-:S04]  /*0160*/  IMAD.WIDE R12, R0, 0x4, R12 ;  /* 0x00000004000c7825 */ /* 0x010fc800078e020c */
[C---:B-----5:R-:W-:Y:S01]  /*0170*/  IMAD.WIDE R14, R11.reuse, 0x4, R14 ;  /* 0x000000040b0e7825 */ /* 0x060fe200078e020e */
[----:B------:R-:W4:Y:S01]  /*0180*/  @!P0 LDG.E.64 R4, desc[UR4][R12.64] ;  /* 0x000000040c048981 */ /* 0x000f22000c1e1b00 */
[----:B--2---:R-:W-:Y:S02]  /*0190*/  CS2R R8, SRZ ;  /* 0x0000000000087805 */ /* 0x004fe4000001ff00 */
[C---:B0-----:R-:W-:Y:S01]  /*01a0*/  IMAD.WIDE R16, R11.reuse, 0x4, R16 ;  /* 0x000000040b107825 */ /* 0x041fe200078e0210 */
[----:B------:R0:W4:Y:S03]  /*01b0*/  @!P0 LDG.E.EL.64 R6, desc[UR4][R14.64] ;  /* 0x000000040e068981 */ /* 0x000126000c2e1b00 */
[----:B-1----:R-:W-:Y:S01]  /*01c0*/  IMAD.WIDE R18, R11, 0x4, R18 ;  /* 0x000000040b127825 */ /* 0x002fe200078e0212 */
[----:B------:R-:W-:-:S04]  /*01d0*/  CS2R R10, SRZ ;  /* 0x00000000000a7805 */ /* 0x000fc8000001ff00 */
[----:B------:R-:W2:Y:S04]  /*01e0*/  @!P0 LDG.E.EL.64 R8, desc[UR4][R18.64] ;  /* 0x0000000412088981 */ /* 0x000ea8000c2e1b00 */
[----:B------:R-:W2:Y:S01]  /*01f0*/  @!P0 LDG.E.EL.64 R10, desc[UR4][R16.64] ;  /* 0x00000004100a8981 */ /* 0x000ea2000c2e1b00 */
[----:B0-----:R-:W-:Y:S01]  /*0200*/  HFMA2.MMA R14, -RZ, RZ, 1.625, 0 ;  /* 0x3e800000ff0e7435 */ /* 0x001fe200000001ff */
[----:B---3--:R-:W-:Y:S01]  /*0210*/  FADD R2, R2, 0.0010000000474974513054 ;  /* 0x3a83126f02027421 */ /* 0x008fe20000000000 */
[----:B------:R-:W-:-:S03]  /*0220*/  FADD R3, R3, 0.0010000000474974513054 ;  /* 0x3a83126f03037421 */ /* 0x000fc60000000000 */
[----:B------:R-:W0:Y:S08]  /*0230*/  MUFU.SQRT R12, R2 ;  /* 0x00000002000c7308 */ /* 0x000e300000002000 */
[----:B------:R1:W3:Y:S01]  /*0240*/  MUFU.SQRT R13, R3 ;  /* 0x00000003000d7308 */ /* 0x0002e20000002000 */
[C---:B0-----:R-:W-:Y:S02]  /*0250*/  FSETP.GT.AND P1, PT, R12.reuse, 8.50705917302346158658e+37, PT ;  /* 0x7e8000000c00780b */ /* 0x041fe40003f24000 */
[----:B------:R-:W-:Y:S01]  /*0260*/  FSETP.GEU.AND P3, PT, R12, 1.175494350822287508e-38, PT ;  /* 0x008000000c00780b */ /* 0x000fe20003f6e000 */
[----:B-1----:R-:W0:Y:S01]  /*0270*/  LDC.64 R2, c[0x0][0x238] ;  /* 0x00008e00ff027b82 */ /* 0x002e220000000a00 */
[----:B---3--:R-:W-:-:S02]  /*0280*/  FSETP.GT.AND P2, PT, R13, 8.50705917302346158658e+37, PT ;  /* 0x7e8000000d00780b */ /* 0x008fc40003f44000 */
[----:B------:R-:W-:-:S07]  /*0290*/  FSETP.GEU.AND P4, PT, R13, 1.175494350822287508e-38, PT ;  /* 0x008000000d00780b */ /* 0x000fce0003f8e000 */
[----:B------:R-:W-:-:S04]  /*02a0*/  @P1 FMUL R12, R12, 0.25 ;  /* 0x3e8000000c0c1820 */ /* 0x000fc80000400000 */
[----:B------:R-:W-:Y:S01]  /*02b0*/  @!P3 FMUL R12, R12, 16777216 ;  /* 0x4b8000000c0cb820 */ /* 0x000fe20000400000 */
[----:B------:R-:W-:-:S04]  /*02c0*/  @P2 FMUL R13, R13, 0.25 ;  /* 0x3e8000000d0d2820 */ /* 0x000fc80000400000 */
[----:B------:R-:W-:Y:S01]  /*02d0*/  @!P4 FMUL R13, R13, 16777216 ;  /* 0x4b8000000d0dc820 */ /* 0x000fe20000400000 */
[----:B------:R-:W1:Y:S01]  /*02e0*/  MUFU.RCP R12, R12 ;  /* 0x0000000c000c7308 */ /* 0x000e620000001000 */
[----:B------:R-:W-:-:S07]  /*02f0*/  FSEL R15, R14, 1, P1 ;  /* 0x3f8000000e0f7808 */ /* 0x000fce0000800000 */
[----:B------:R-:W3:Y:S01]  /*0300*/  MUFU.RCP R13, R13 ;  /* 0x0000000d000d7308 */ /* 0x000ee20000001000 */
[----:B------:R-:W-:Y:S01]  /*0310*/  FSEL R14, R14, 1, P2 ;  /* 0x3f8000000e0e7808 */ /* 0x000fe20001000000 */
[----:B------:R-:W-:-:S04]  /*0320*/  @!P3 FMUL R15, R15, 16777216 ;  /* 0x4b8000000f0fb820 */ /* 0x000fc80000400000 */
[----:B------:R-:W-:Y:S01]  /*0330*/  @!P4 FMUL R14, R14, 16777216 ;  /* 0x4b8000000e0ec820 */ /* 0x000fe20000400000 */
[----:B----4-:R-:W-:Y:S01]  /*0340*/  FADD R5, -R7, R5 ;  /* 0x0000000507057221 */ /* 0x010fe20000000100 */
[----:B------:R-:W-:Y:S01]  /*0350*/  FADD R4, -R6, R4 ;  /* 0x0000000406047221 */ /* 0x000fe20000000100 */
[----:B-1----:R-:W-:Y:S01]  /*0360*/  FMUL R15, R12, R15 ;  /* 0x0000000f0c0f7220 */ /* 0x002fe20000400000 */
[----:B---3--:R-:W-:-:S03]  /*0370*/  FMUL R14, R13, R14 ;  /* 0x0000000e0d0e7220 */ /* 0x008fc60000400000 */
[----:B------:R-:W-:Y:S01]  /*0380*/  FMUL R15, R4, R15 ;  /* 0x0000000f040f7220 */ /* 0x000fe20000400000 */
[----:B------:R-:W-:-:S03]  /*0390*/  FMUL R14, R5, R14 ;  /* 0x0000000e050e7220 */ /* 0x000fc60000400000 */
[----:B--2---:R-:W-:Y:S01]  /*03a0*/  FFMA R8, R15, R10, R8 ;  /* 0x0000000a0f087223 */ /* 0x004fe20000000008 */
[----:B------:R-:W-:-:S04]  /*03b0*/  FFMA R9, R14, R11, R9 ;  /* 0x0000000b0e097223 */ /* 0x000fc80000000009 */
[----:B------:R-:W-:Y:S02]  /*03c0*/  FSETP.GEU.AND P1, PT, R8, RZ, PT ;  /* 0x000000ff0800720b */ /* 0x000fe40003f2e000 */
[C---:B------:R-:W-:Y:S01]  /*03d0*/  FSETP.GEU.AND P2, PT, R9.reuse, RZ, PT ;  /* 0x000000ff0900720b */ /* 0x040fe20003f4e000 */
[----:B0-----:R-:W-:Y:S01]  /*03e0*/  IMAD.WIDE R2, R0, 0x4, R2 ;  /* 0x0000000400027825 */ /* 0x001fe200078e0202 */
[----:B------:R-:W-:Y:S02]  /*03f0*/  FSEL R8, R8, RZ, P1 ;  /* 0x000000ff08087208 */ /* 0x000fe40000800000 */
[----:B------:R-:W-:Y:S01]  /*0400*/  FSEL R9, R9, RZ, P2 ;  /* 0x000000ff09097208 */ /* 0x000fe20001000000 */
[----:B------:R-:W-:Y:S08]  /*0410*/  @P0 EXIT ;  /* 0x000000000000094d */ /* 0x000ff00003800000 */
[----:B------:R-:W-:Y:S01]  /*0420*/  STG.E.64 desc[UR4][R2.64], R8 ;  /* 0x0000000802007986 */ /* 0x000fe2000c101b04 */
[----:B------:R-:W-:Y:S05]  /*0430*/  EXIT ;  /* 0x000000000000794d */ /* 0x000fea0003800000 */
.L_x_0:
[----:B------:R-:W-:-:S00]  /*0440*/  BRA `(.L_x_0) ;  /* 0xfffffffc00fc7947 */ /* 0x000fc0000383ffff */
[----:B------:R-:W-:-:S00]  /*0450*/  NOP ;  /* 0x0000000000007918 */ /* 0x000fc00000000000 */
        /* <DEDUP_REMOVED lines=10> */
.L_x_1:


//--------------------- .nv.global.init           --------------------------
	.section	.nv.global.init,"aw",@progbits
.nv.global.init:
	.type		_$_str,@object
	.size		_$_str,(_$_str_$_2 - _$_str)
_$_str:
        /*0000*/ 	.byte	0x5f, 0x5f, 0x43, 0x55, 0x44, 0x41, 0x5f, 0x46, 0x54, 0x5a, 0x00
	.type		_$_str_$_2,@object
	.size		_$_str_$_2,(.L_1 - _$_str_$_2)
_$_str_$_2:
        /*000b*/ 	.byte	0x5f, 0x5f, 0x43, 0x55, 0x44, 0x41, 0x5f, 0x50, 0x52, 0x45, 0x43, 0x5f, 0x53, 0x51, 0x52, 0x54
        /*001b*/ 	.byte	0x00
.L_1:


//--------------------- .nv.constant0.triton_poi_fused__native_batch_norm_legit_no_training_relu_28 --------------------------
	.section	.nv.constant0.triton_poi_fused__native_batch_norm_legit_no_training_relu_28,"a",@progbits
	.sectionflags	@""
	.align	4
.nv.constant0.triton_poi_fused__native_batch_norm_legit_no_training_relu_28:
	.zero		580
